//
// Generated by NVIDIA NVVM Compiler
//
// Compiler Build ID: CL-36424714
// Cuda compilation tools, release 13.0, V13.0.88
// Based on NVVM 20.0.0
//

.version 9.0
.target sm_100
.address_size 64

	// .globl	_Z5hellov
.extern .func  (.param .b32 func_retval0) vprintf
(
	.param .b64 vprintf_param_0,
	.param .b64 vprintf_param_1
)
;
.global .align 1 .b8 $str[36] = {72, 101, 108, 108, 111, 44, 32, 105, 32, 97, 109, 32, 97, 32, 116, 104, 114, 101, 97, 100, 32, 105, 110, 32, 97, 32, 98, 108, 111, 99, 107, 32, 37, 100, 10};

.visible .entry _Z5hellov()
{
	.local .align 8 .b8 	__local_depot0[8];
	.reg .b64 	%SP;
	.reg .b64 	%SPL;
	.reg .b32 	%r<4>;
	.reg .b64 	%rd<5>;

	mov.u64 	%SPL, __local_depot0;
	cvta.local.u64 	%SP, %SPL;
	add.u64 	%rd1, %SP, 0;
	add.u64 	%rd2, %SPL, 0;
	mov.u32 	%r1, %ctaid.x;
	st.local.u32 	[%rd2], %r1;
	mov.u64 	%rd3, $str;
	cvta.global.u64 	%rd4, %rd3;
	{ // callseq 0, 0
	.param .b64 param0;
	st.param.b64 	[param0], %rd4;
	.param .b64 param1;
	st.param.b64 	[param1], %rd1;
	.param .b32 retval0;
	call.uni (retval0), 
	vprintf, 
	(
	param0, 
	param1
	);
	ld.param.b32 	%r2, [retval0];
	} // callseq 0
	ret;

}


// ===== COMPILED SASS (sm_100) =====

	.target	sm_100

	.elftype	@"ET_EXEC"


//--------------------- .note.nv.tkinfo           --------------------------
	.section	.note.nv.tkinfo,"",@"SHT_NOTE"
	.sectionflags	@"SHF_NOTE_NV_TKINFO"
	.tkinfo
        /*0018*/ 	.word	0x00000002
        /*0030*/ 	.string	""
        /*0030*/ 	.string	"ptxas"
        /*0030*/ 	.string	"Cuda compilation tools, release 13.0, V13.0.88"
        /*0030*/ 	.string	"Build cuda_13.0.r13.0/compiler.36424714_0"
        /*0030*/ 	.string	"-arch sm_100 -m 64 "



//--------------------- .note.nv.cuinfo           --------------------------
	.section	.note.nv.cuinfo,"",@"SHT_NOTE"
	.sectionflags	@"SHF_NOTE_NV_CUINFO"
        /*0018*/ 	.short	0x0002
        /*001a*/ 	.short	0x0064
        /*001c*/ 	.short	0x0082
	.zero		2


//--------------------- .nv.info                  --------------------------
	.section	.nv.info,"",@"SHT_CUDA_INFO"
	.align	4


	//----- nvinfo : EIATTR_REGCOUNT
	.align		4
        /*0000*/ 	.byte	0x04, 0x2f
        /*0002*/ 	.short	(.L_2 - .L_1)
	.align		4
.L_1:
        /*0004*/ 	.word	index@(_Z5hellov)
        /*0008*/ 	.word	0x00000018


	//----- nvinfo : EIATTR_FRAME_SIZE
	.align		4
.L_2:
        /*000c*/ 	.byte	0x04, 0x11
        /*000e*/ 	.short	(.L_4 - .L_3)
	.align		4
.L_3:
        /*0010*/ 	.word	index@(_Z5hellov)
        /*0014*/ 	.word	0x00000008


	//----- nvinfo : EIATTR_MIN_STACK_SIZE
	.align		4
.L_4:
        /*0018*/ 	.byte	0x04, 0x12
        /*001a*/ 	.short	(.L_6 - .L_5)
	.align		4
.L_5:
        /*001c*/ 	.word	index@(_Z5hellov)
        /*0020*/ 	.word	0x00000008
.L_6:


//--------------------- .nv.compat                --------------------------
	.section	.nv.compat,"",@"SHT_CUDA_COMPAT_INFO"
	.align	4
        /*0000*/ 	.byte	0x02, 0x09, 0x00, 0x00, 0x02, 0x02, 0x01, 0x00, 0x02, 0x05, 0x05, 0x00, 0x03, 0x07, 0x01, 0x01
        /*0010*/ 	.byte	0x02, 0x03, 0x00, 0x00, 0x02, 0x06, 0x01, 0x00, 0x04, 0x0b, 0x08, 0x00, 0x09, 0x00, 0x00, 0x00
        /*0020*/ 	.byte	0x00, 0x00, 0x00, 0x00


//--------------------- .nv.info._Z5hellov        --------------------------
	.section	.nv.info._Z5hellov,"",@"SHT_CUDA_INFO"
	.sectionflags	@""
	.align	4


	//----- nvinfo : EIATTR_CUDA_API_VERSION
	.align		4
        /*0000*/ 	.byte	0x04, 0x37
        /*0002*/ 	.short	(.L_8 - .L_7)
.L_7:
        /*0004*/ 	.word	0x00000082


	//----- nvinfo : EIATTR_SPARSE_MMA_MASK
	.align		4
.L_8:
        /*0008*/ 	.byte	0x03, 0x50
        /*000a*/ 	.short	0x0000


	//----- nvinfo : EIATTR_MAXREG_COUNT
	.align		4
        /*000c*/ 	.byte	0x03, 0x1b
        /*000e*/ 	.short	0x00ff


	//----- nvinfo : EIATTR_EXTERNS
	.align		4
        /*0010*/ 	.byte	0x04, 0x0f
        /*0012*/ 	.short	(.L_10 - .L_9)


	//   ....[0]....
	.align		4
.L_9:
        /*0014*/ 	.word	index@(vprintf)


	//----- nvinfo : EIATTR_MERCURY_ISA_VERSION
	.align		4
.L_10:
        /*0018*/ 	.byte	0x03, 0x5f
        /*001a*/ 	.short	0x0101


	//----- nvinfo : EIATTR_VRC_CTA_INIT_COUNT
	.align		4
        /*001c*/ 	.byte	0x02, 0x4a
	.zero		1
	.zero		1


	//----- nvinfo : EIATTR_SYSCALL_OFFSETS
	.align		4
        /*0020*/ 	.byte	0x04, 0x46
        /*0022*/ 	.short	(.L_12 - .L_11)


	//   ....[0]....
.L_11:
        /*0024*/ 	.word	0x000000e0


	//----- nvinfo : EIATTR_EXIT_INSTR_OFFSETS
	.align		4
.L_12:
        /*0028*/ 	.byte	0x04, 0x1c
        /*002a*/ 	.short	(.L_14 - .L_13)


	//   ....[0]....
.L_13:
        /*002c*/ 	.word	0x000000f0


	//----- nvinfo : EIATTR_SW_WAR
	.align		4
.L_14:
        /*0030*/ 	.byte	0x04, 0x36
        /*0032*/ 	.short	(.L_16 - .L_15)
.L_15:
        /*0034*/ 	.word	0x00000008
.L_16:


//--------------------- .nv.callgraph             --------------------------
	.section	.nv.callgraph,"",@"SHT_CUDA_CALLGRAPH"
	.align	4
	.sectionentsize	8
	.align		4
        /*0000*/ 	.word	0x00000000
	.align		4
        /*0004*/ 	.word	0xffffffff
	.align		4
        /*0008*/ 	.word	index@(_Z5hellov)
	.align		4
        /*000c*/ 	.word	index@(vprintf)
	.align		4
        /*0010*/ 	.word	0x00000000
	.align		4
        /*0014*/ 	.word	0xfffffffe
	.align		4
        /*0018*/ 	.word	0x00000000
	.align		4
        /*001c*/ 	.word	0xfffffffd
	.align		4
        /*0020*/ 	.word	0x00000000
	.align		4
        /*0024*/ 	.word	0xfffffffc


//--------------------- .nv.constant4             --------------------------
	.section	.nv.constant4,"a",@progbits
	.align	8
	.align		8
.nv.constant4:
        /*0000*/ 	.dword	vprintf
	.align		8
        /*0008*/ 	.dword	$str


//--------------------- .text._Z5hellov           --------------------------
	.section	.text._Z5hellov,"ax",@progbits
	.align	128
        .global         _Z5hellov
        .type           _Z5hellov,@function
        .size           _Z5hellov,(.L_x_2 - _Z5hellov)
        .other          _Z5hellov,@"STO_CUDA_ENTRY STV_DEFAULT"
_Z5hellov:
.text._Z5hellov:
[----:B------:R-:W0:Y:S01]  /*0000*/  LDC R1, c[0x0][0x37c] ;  /* 0x0000df00ff017b82 */ /* 0x000e220000000800 */
[----:B------:R-:W1:Y:S01]  /*0010*/  S2R R8, SR_CTAID.X ;  /* 0x0000000000087919 */ /* 0x000e620000002500 */
[----:B0-----:R-:W-:Y:S01]  /*0020*/  VIADD R1, R1, 0xfffffff8 ;  /* 0xfffffff801017836 */ /* 0x001fe20000000000 */
[----:B------:R-:W-:Y:S01]  /*0030*/  MOV R0, 0x0 ;  /* 0x0000000000007802 */ /* 0x000fe20000000f00 */
[----:B------:R-:W0:Y:S04]  /*0040*/  LDCU UR4, c[0x0][0x2f8] ;  /* 0x00005f00ff0477ac */ /* 0x000e280008000800 */
[----:B------:R2:W3:Y:S01]  /*0050*/  LDC.64 R2, c[0x4][R0] ;  /* 0x0100000000027b82 */ /* 0x0004e20000000a00 */
[----:B------:R-:W4:Y:S01]  /*0060*/  LDCU.64 UR6, c[0x4][0x8] ;  /* 0x01000100ff0677ac */ /* 0x000f220008000a00 */
[----:B------:R-:W5:Y:S01]  /*0070*/  LDCU UR5, c[0x0][0x2fc] ;  /* 0x00005f80ff0577ac */ /* 0x000f620008000800 */
[----:B0-----:R-:W-:Y:S01]  /*0080*/  IADD3 R6, P0, PT, R1, UR4, RZ ;  /* 0x0000000401067c10 */ /* 0x001fe2000ff1e0ff */
[----:B----4-:R-:W-:Y:S01]  /*0090*/  IMAD.U32 R4, RZ, RZ, UR6 ;  /* 0x00000006ff047e24 */ /* 0x010fe2000f8e00ff */
[----:B------:R-:W-:-:S03]  /*00a0*/  MOV R5, UR7 ;  /* 0x0000000700057c02 */ /* 0x000fc60008000f00 */
[----:B-----5:R-:W-:Y:S01]  /*00b0*/  IMAD.X R7, RZ, RZ, UR5, P0 ;  /* 0x00000005ff077e24 */ /* 0x020fe200080e06ff */
[----:B-1----:R2:W-:Y:S07]  /*00c0*/  STL [R1], R8 ;  /* 0x0000000801007387 */ /* 0x0025ee0000100800 */
[----:B------:R-:W-:-:S07]  /*00d0*/  LEPC R20, `(.L_x_0) ;  /* 0x000000001014794e */ /* 0x000fce0000000000 */
[----:B--23--:R-:W-:Y:S05]  /*00e0*/  CALL.ABS.NOINC R2 ;  /* 0x0000000002007343 */ /* 0x00cfea0003c00000 */
.L_x_0:
[----:B------:R-:W-:Y:S05]  /*00f0*/  EXIT ;  /* 0x000000000000794d */ /* 0x000fea0003800000 */
.L_x_1:
[----:B------:R-:W-:-:S00]  /*0100*/  BRA `(.L_x_1) ;  /* 0xfffffffc00fc7947 */ /* 0x000fc0000383ffff */
[----:B------:R-:W-:-:S00]  /*0110*/  NOP ;  /* 0x0000000000007918 */ /* 0x000fc00000000000 */
        /* <DEDUP_REMOVED lines=14> */
.L_x_2:


//--------------------- .nv.global.init           --------------------------
	.section	.nv.global.init,"aw",@progbits
.nv.global.init:
	.type		$str,@object
	.size		$str,(.L_0 - $str)
$str:
        /*0000*/ 	.byte	0x48, 0x65, 0x6c, 0x6c, 0x6f, 0x2c, 0x20, 0x69, 0x20, 0x61, 0x6d, 0x20, 0x61, 0x20, 0x74, 0x68
        /*0010*/ 	.byte	0x72, 0x65, 0x61, 0x64, 0x20, 0x69, 0x6e, 0x20, 0x61, 0x20, 0x62, 0x6c, 0x6f, 0x63, 0x6b, 0x20
        /*0020*/ 	.byte	0x25, 0x64, 0x0a, 0x00
.L_0:


//--------------------- .nv.shared.reserved.0     --------------------------
	.section	.nv.shared.reserved.0,"aw",@nobits
	.weak		__nv_reservedSMEM_offset_0_alias
	.size		__nv_reservedSMEM_offset_0_alias, 0, 64
	.other		__nv_reservedSMEM_offset_0_alias,@"STO_CUDA_RESERVED_SHARED STV_DEFAULT"
__nv_reservedSMEM_offset_0_alias:
	.zero		0
	.zero		64


//--------------------- .nv.constant0._Z5hellov   --------------------------
	.section	.nv.constant0._Z5hellov,"a",@progbits
	.sectionflags	@""
	.align	4
.nv.constant0._Z5hellov:
	.zero		896


//--------------------- SYMBOLS --------------------------

	.type		.nv.reservedSmem.offset0,@object
	.size		.nv.reservedSmem.offset0,0x4
	.type		vprintf,@function
